	.headerflags	@"EF_CUDA_TEXMODE_UNIFIED EF_CUDA_64BIT_ADDRESS EF_CUDA_ACCELERATORS EF_CUDA_SM90 EF_CUDA_VIRTUAL_SM(EF_CUDA_SM90)"
	.elftype	@"ET_EXEC"


//--------------------- .nv.info                  --------------------------
	.section	.nv.info,"",@"SHT_CUDA_INFO"
	.align	4


	//----- nvinfo : EIATTR_REGCOUNT
	.align		4
        /*0000*/ 	.byte	0x04, 0x2f
        /*0002*/ 	.short	(.L_1 - .L_0)
	.align		4
.L_0:
        /*0004*/ 	.word	index@(triton_poi_fused_cat_6)
        /*0008*/ 	.word	0x00000038


	//----- nvinfo : EIATTR_MIN_STACK_SIZE
	.align		4
.L_1:
        /*000c*/ 	.byte	0x04, 0x12
        /*000e*/ 	.short	(.L_3 - .L_2)
	.align		4
.L_2:
        /*0010*/ 	.word	index@(triton_poi_fused_cat_6)
        /*0014*/ 	.word	0x00000000


	//----- nvinfo : EIATTR_FRAME_SIZE
	.align		4
.L_3:
        /*0018*/ 	.byte	0x04, 0x11
        /*001a*/ 	.short	(.L_5 - .L_4)
	.align		4
.L_4:
        /*001c*/ 	.word	index@(triton_poi_fused_cat_6)
        /*0020*/ 	.word	0x00000000


	//----- nvinfo : EIATTR_MIN_STACK_SIZE
	.align		4
.L_5:
        /*0024*/ 	.byte	0x04, 0x12
        /*0026*/ 	.short	(.L_7 - .L_6)
	.align		4
.L_6:
        /*0028*/ 	.word	index@(triton_poi_fused_cat_6)
        /*002c*/ 	.word	0x00000000
.L_7:


//--------------------- .nv.info.triton_poi_fused_cat_6 --------------------------
	.section	.nv.info.triton_poi_fused_cat_6,"",@"SHT_CUDA_INFO"
	.sectionflags	@""
	.align	4


	//----- nvinfo : EIATTR_CUDA_API_VERSION
	.align		4
        /*0000*/ 	.byte	0x04, 0x37
        /*0002*/ 	.short	(.L_9 - .L_8)
.L_8:
        /*0004*/ 	.word	0x0000007c


	//----- nvinfo : EIATTR_KPARAM_INFO
	.align		4
.L_9:
        /*0008*/ 	.byte	0x04, 0x17
        /*000a*/ 	.short	(.L_11 - .L_10)
.L_10:
        /*000c*/ 	.word	0x00000000
        /*0010*/ 	.short	0x0009
        /*0012*/ 	.short	0x0048
        /*0014*/ 	.byte	0x00, 0xf0, 0x11, 0x00


	//----- nvinfo : EIATTR_KPARAM_INFO
	.align		4
.L_11:
        /*0018*/ 	.byte	0x04, 0x17
        /*001a*/ 	.short	(.L_13 - .L_12)
.L_12:
        /*001c*/ 	.word	0x00000000
        /*0020*/ 	.short	0x0008
        /*0022*/ 	.short	0x0040
        /*0024*/ 	.byte	0x00, 0xf4, 0x21, 0x00


	//----- nvinfo : EIATTR_KPARAM_INFO
	.align		4
.L_13:
        /*0028*/ 	.byte	0x04, 0x17
        /*002a*/ 	.short	(.L_15 - .L_14)
.L_14:
        /*002c*/ 	.word	0x00000000
        /*0030*/ 	.short	0x0007
        /*0032*/ 	.short	0x0038
        /*0034*/ 	.byte	0x00, 0xf4, 0x21, 0x00


	//----- nvinfo : EIATTR_KPARAM_INFO
	.align		4
.L_15:
        /*0038*/ 	.byte	0x04, 0x17
        /*003a*/ 	.short	(.L_17 - .L_16)
.L_16:
        /*003c*/ 	.word	0x00000000
        /*0040*/ 	.short	0x0006
        /*0042*/ 	.short	0x0030
        /*0044*/ 	.byte	0x00, 0xf4, 0x21, 0x00


	//----- nvinfo : EIATTR_KPARAM_INFO
	.align		4
.L_17:
        /*0048*/ 	.byte	0x04, 0x17
        /*004a*/ 	.short	(.L_19 - .L_18)
.L_18:
        /*004c*/ 	.word	0x00000000
        /*0050*/ 	.short	0x0005
        /*0052*/ 	.short	0x0028
        /*0054*/ 	.byte	0x00, 0xf4, 0x21, 0x00


	//----- nvinfo : EIATTR_KPARAM_INFO
	.align		4
.L_19:
        /*0058*/ 	.byte	0x04, 0x17
        /*005a*/ 	.short	(.L_21 - .L_20)
.L_20:
        /*005c*/ 	.word	0x00000000
        /*0060*/ 	.short	0x0004
        /*0062*/ 	.short	0x0020
        /*0064*/ 	.byte	0x00, 0xf4, 0x21, 0x00


	//----- nvinfo : EIATTR_KPARAM_INFO
	.align		4
.L_21:
        /*0068*/ 	.byte	0x04, 0x17
        /*006a*/ 	.short	(.L_23 - .L_22)
.L_22:
        /*006c*/ 	.word	0x00000000
        /*0070*/ 	.short	0x0003
        /*0072*/ 	.short	0x0018
        /*0074*/ 	.byte	0x00, 0xf4, 0x21, 0x00


	//----- nvinfo : EIATTR_KPARAM_INFO
	.align		4
.L_23:
        /*0078*/ 	.byte	0x04, 0x17
        /*007a*/ 	.short	(.L_25 - .L_24)
.L_24:
        /*007c*/ 	.word	0x00000000
        /*0080*/ 	.short	0x0002
        /*0082*/ 	.short	0x0010
        /*0084*/ 	.byte	0x00, 0xf4, 0x21, 0x00


	//----- nvinfo : EIATTR_KPARAM_INFO
	.align		4
.L_25:
        /*0088*/ 	.byte	0x04, 0x17
        /*008a*/ 	.short	(.L_27 - .L_26)
.L_26:
        /*008c*/ 	.word	0x00000000
        /*0090*/ 	.short	0x0001
        /*0092*/ 	.short	0x0008
        /*0094*/ 	.byte	0x00, 0xf4, 0x21, 0x00


	//----- nvinfo : EIATTR_KPARAM_INFO
	.align		4
.L_27:
        /*0098*/ 	.byte	0x04, 0x17
        /*009a*/ 	.short	(.L_29 - .L_28)
.L_28:
        /*009c*/ 	.word	0x00000000
        /*00a0*/ 	.short	0x0000
        /*00a2*/ 	.short	0x0000
        /*00a4*/ 	.byte	0x00, 0xf4, 0x21, 0x00


	//----- nvinfo : EIATTR_SPARSE_MMA_MASK
	.align		4
.L_29:
        /*00a8*/ 	.byte	0x03, 0x50
        /*00aa*/ 	.short	0x0000


	//----- nvinfo : EIATTR_MAXREG_COUNT
	.align		4
        /*00ac*/ 	.byte	0x03, 0x1b
        /*00ae*/ 	.short	0x00ff


	//----- nvinfo : EIATTR_EXIT_INSTR_OFFSETS
	.align		4
        /*00b0*/ 	.byte	0x04, 0x1c
        /*00b2*/ 	.short	(.L_31 - .L_30)


	//   ....[0]....
.L_30:
        /*00b4*/ 	.word	0x000010b0


	//----- nvinfo : EIATTR_REQNTID
	.align		4
.L_31:
        /*00b8*/ 	.byte	0x04, 0x10
        /*00ba*/ 	.short	(.L_33 - .L_32)
.L_32:
        /*00bc*/ 	.word	0x00000080
        /*00c0*/ 	.word	0x00000001
        /*00c4*/ 	.word	0x00000001


	//----- nvinfo : EIATTR_CBANK_PARAM_SIZE
	.align		4
.L_33:
        /*00c8*/ 	.byte	0x03, 0x19
        /*00ca*/ 	.short	0x004c


	//----- nvinfo : EIATTR_PARAM_CBANK
	.align		4
        /*00cc*/ 	.byte	0x04, 0x0a
        /*00ce*/ 	.short	(.L_35 - .L_34)
	.align		4
.L_34:
        /*00d0*/ 	.word	index@(.nv.constant0.triton_poi_fused_cat_6)
        /*00d4*/ 	.short	0x0210
        /*00d6*/ 	.short	0x004c


	//----- nvinfo : EIATTR_SW_WAR
	.align		4
.L_35:
        /*00d8*/ 	.byte	0x04, 0x36
        /*00da*/ 	.short	(.L_37 - .L_36)
.L_36:
        /*00dc*/ 	.word	0x00000008
.L_37:


//--------------------- .nv.callgraph             --------------------------
	.section	.nv.callgraph,"",@"SHT_CUDA_CALLGRAPH"
	.align	4
	.sectionentsize	8
	.align		4
        /*0000*/ 	.word	0x00000000
	.align		4
        /*0004*/ 	.word	0xffffffff
	.align		4
        /*0008*/ 	.word	0x00000000
	.align		4
        /*000c*/ 	.word	0xfffffffe
	.align		4
        /*0010*/ 	.word	0x00000000
	.align		4
        /*0014*/ 	.word	0xfffffffd
	.align		4
        /*0018*/ 	.word	0x00000000
	.align		4
        /*001c*/ 	.word	0xfffffffc


//--------------------- .text.triton_poi_fused_cat_6 --------------------------
	.section	.text.triton_poi_fused_cat_6,"ax",@progbits
	.align	128
        .global         triton_poi_fused_cat_6
        .type           triton_poi_fused_cat_6,@function
        .size           triton_poi_fused_cat_6,(.L_x_1 - triton_poi_fused_cat_6)
        .other          triton_poi_fused_cat_6,@"STO_CUDA_ENTRY STV_DEFAULT"
triton_poi_fused_cat_6:
.text.triton_poi_fused_cat_6:
[----:B------:R-:W-:Y:S01]  /*0000*/  LDC R1, c[0x0][0x28] ;  /* 0x00000a00ff017b82 */ /* 0x000fe20000000800 */
[----:B------:R-:W1:Y:S01]  /*0010*/  S2R R0, SR_TID.X ;  /* 0x0000000000007919 */ /* 0x000e620000002100 */
[----:B------:R-:W-:Y:S01]  /*0020*/  ULDC.64 UR6, c[0x0][0x220] ;  /* 0x0000880000067ab9 */ /* 0x000fe20000000a00 */
[----:B------:R-:W-:Y:S02]  /*0030*/  CS2R R24, SRZ ;  /* 0x0000000000187805 */ /* 0x000fe4000001ff00 */
[----:B------:R-:W-:Y:S01]  /*0040*/  CS2R R26, SRZ ;  /* 0x00000000001a7805 */ /* 0x000fe2000001ff00 */
[----:B------:R-:W2:Y:S01]  /*0050*/  S2R R3, SR_CTAID.X ;  /* 0x0000000000037919 */ /* 0x000ea20000002500 */
[----:B------:R-:W-:Y:S01]  /*0060*/  ULDC.64 UR4, c[0x0][0x208] ;  /* 0x0000820000047ab9 */ /* 0x000fe20000000a00 */
[----:B------:R-:W-:Y:S01]  /*0070*/  ULDC.64 UR8, c[0x0][0x228] ;  /* 0x00008a0000087ab9 */ /* 0x000fe20000000a00 */
[----:B------:R-:W-:Y:S02]  /*0080*/  CS2R R28, SRZ ;  /* 0x00000000001c7805 */ /* 0x000fe4000001ff00 */
[----:B------:R-:W-:-:S02]  /*0090*/  CS2R R30, SRZ ;  /* 0x00000000001e7805 */ /* 0x000fc4000001ff00 */
[----:B------:R-:W-:Y:S02]  /*00a0*/  CS2R R8, SRZ ;  /* 0x0000000000087805 */ /* 0x000fe4000001ff00 */
[----:B------:R-:W-:Y:S01]  /*00b0*/  CS2R R10, SRZ ;  /* 0x00000000000a7805 */ /* 0x000fe2000001ff00 */
[----:B------:R-:W3:Y:S08]  /*00c0*/  LDC.64 R34, c[0x0][0x218] ;  /* 0x00008600ff227b82 */ /* 0x000ef00000000a00 */
[----:B------:R-:W4:Y:S01]  /*00d0*/  LDC.64 R40, c[0x0][0x210] ;  /* 0x00008400ff287b82 */ /* 0x000f220000000a00 */
[----:B-1----:R-:W-:Y:S01]  /*00e0*/  IMAD.SHL.U32 R0, R0, 0x4, RZ ;  /* 0x0000000400007824 */ /* 0x002fe200078e00ff */
[----:B--2---:R-:W-:-:S04]  /*00f0*/  SHF.R.S32.HI R2, RZ, 0x15, R3 ;  /* 0x00000015ff027819 */ /* 0x004fc80000011403 */
[----:B------:R-:W-:Y:S02]  /*0100*/  LOP3.LUT R0, R0, 0x1fc, RZ, 0xc0, !PT ;  /* 0x000001fc00007812 */ /* 0x000fe400078ec0ff */
[----:B------:R-:W-:-:S03]  /*0110*/  SGXT R2, R2, 0x1 ;  /* 0x000000010202781a */ /* 0x000fc60000000200 */
[----:B------:R-:W-:-:S04]  /*0120*/  IMAD R3, R3, 0x400, R0 ;  /* 0x0000040003037824 */ /* 0x000fc800078e0200 */
[----:B------:R-:W-:Y:S01]  /*0130*/  VIADD R18, R3, 0x200 ;  /* 0x0000020003127836 */ /* 0x000fe20000000000 */
[----:B------:R-:W-:Y:S02]  /*0140*/  LEA.HI R0, R2, R3, RZ, 0xc ;  /* 0x0000000302007211 */ /* 0x000fe400078f60ff */
[----:B------:R-:W-:Y:S02]  /*0150*/  SHF.R.S32.HI R4, RZ, 0x1f, R3 ;  /* 0x0000001fff047819 */ /* 0x000fe40000011403 */
[----:B------:R-:W-:Y:S02]  /*0160*/  SHF.R.S32.HI R47, RZ, 0xc, R0 ;  /* 0x0000000cff2f7819 */ /* 0x000fe40000011400 */
[----:B------:R-:W-:Y:S02]  /*0170*/  LOP3.LUT R0, R0, 0xfffff000, RZ, 0xc0, !PT ;  /* 0xfffff00000007812 */ /* 0x000fe400078ec0ff */
[----:B------:R-:W-:Y:S02]  /*0180*/  LEA.HI R5, R47, R47, RZ, 0x9 ;  /* 0x0000002f2f057211 */ /* 0x000fe400078f48ff */
[----:B------:R-:W-:-:S02]  /*0190*/  LEA.HI R17, R4, R3, RZ, 0x15 ;  /* 0x0000000304117211 */ /* 0x000fc400078fa8ff */
[----:B------:R-:W-:Y:S01]  /*01a0*/  LOP3.LUT R4, R5, 0xfffffe00, RZ, 0xc0, !PT ;  /* 0xfffffe0005047812 */ /* 0x000fe200078ec0ff */
[----:B------:R-:W-:Y:S01]  /*01b0*/  IMAD.IADD R5, R3, 0x1, -R0 ;  /* 0x0000000103057824 */ /* 0x000fe200078e0a00 */
[----:B------:R-:W-:Y:S02]  /*01c0*/  SHF.R.S32.HI R16, RZ, 0x15, R17 ;  /* 0x00000015ff107819 */ /* 0x000fe40000011411 */
[----:B------:R-:W-:Y:S01]  /*01d0*/  LEA.HI R2, R2, R18, RZ, 0xc ;  /* 0x0000001202027211 */ /* 0x000fe200078f60ff */
[----:B------:R-:W-:Y:S02]  /*01e0*/  IMAD.IADD R47, R47, 0x1, -R4 ;  /* 0x000000012f2f7824 */ /* 0x000fe400078e0a04 */
[----:B------:R-:W-:Y:S02]  /*01f0*/  IMAD R46, R16, 0x80000, R5 ;  /* 0x00080000102e7824 */ /* 0x000fe400078e0205 */
[C---:B------:R-:W-:Y:S01]  /*0200*/  IMAD.SHL.U32 R5, R47.reuse, 0x1000, RZ ;  /* 0x000010002f057824 */ /* 0x040fe200078e00ff */
[----:B------:R-:W-:-:S02]  /*0210*/  LOP3.LUT R22, R47, 0xffffff80, RZ, 0xc0, !PT ;  /* 0xffffff802f167812 */ /* 0x000fc400078ec0ff */
[----:B------:R-:W-:Y:S02]  /*0220*/  SHF.R.S32.HI R0, RZ, 0x1f, R46 ;  /* 0x0000001fff007819 */ /* 0x000fe4000001142e */
[----:B------:R-:W-:Y:S02]  /*0230*/  IADD3 R33, P0, R5, R46, RZ ;  /* 0x0000002e05217210 */ /* 0x000fe40007f1e0ff */
[----:B------:R-:W-:Y:S02]  /*0240*/  ISETP.NE.AND P2, PT, R22, 0x80, PT ;  /* 0x000000801600780c */ /* 0x000fe40003f45270 */
[----:B------:R-:W-:Y:S01]  /*0250*/  LEA.HI.X.SX32 R0, R5, R0, 0x1, P0 ;  /* 0x0000000005007211 */ /* 0x000fe200000f0eff */
[C---:B------:R-:W-:Y:S01]  /*0260*/  IMAD.SHL.U32 R32, R33.reuse, 0x4, RZ ;  /* 0x0000000421207824 */ /* 0x040fe200078e00ff */
[----:B------:R-:W-:Y:S02]  /*0270*/  SHF.R.S32.HI R43, RZ, 0xc, R2 ;  /* 0x0000000cff2b7819 */ /* 0x000fe40000011402 */
[----:B------:R-:W-:-:S02]  /*0280*/  SHF.L.U64.HI R33, R33, 0x2, R0 ;  /* 0x0000000221217819 */ /* 0x000fc40000010200 */
[----:B------:R-:W-:Y:S02]  /*0290*/  IADD3 R4, P0, R32, UR6, RZ ;  /* 0x0000000620047c10 */ /* 0x000fe4000ff1e0ff */
[----:B------:R-:W-:Y:S02]  /*02a0*/  SHF.R.S32.HI R21, RZ, 0x1f, R18 ;  /* 0x0000001fff157819 */ /* 0x000fe40000011412 */
[----:B------:R-:W-:Y:S02]  /*02b0*/  IADD3.X R5, R33, UR7, RZ, P0, !PT ;  /* 0x0000000721057c10 */ /* 0x000fe400087fe4ff */
[----:B------:R-:W-:Y:S02]  /*02c0*/  LEA.HI R0, R43, R43, RZ, 0x9 ;  /* 0x0000002b2b007211 */ /* 0x000fe400078f48ff */
[----:B------:R-:W-:Y:S01]  /*02d0*/  LEA.HI R21, R21, R18, RZ, 0x15 ;  /* 0x0000001215157211 */ /* 0x000fe200078fa8ff */
[----:B------:R1:W2:Y:S01]  /*02e0*/  @!P2 LDG.E.128 R24, desc[UR4][R4.64+-0x200000] ;  /* 0xe00000040418a981 */ /* 0x0002a2000c1e1d00 */
[----:B------:R-:W-:-:S02]  /*02f0*/  LOP3.LUT R0, R0, 0xfffffe00, RZ, 0xc0, !PT ;  /* 0xfffffe0000007812 */ /* 0x000fc400078ec0ff */
[----:B------:R-:W-:Y:S02]  /*0300*/  SHF.R.S32.HI R19, RZ, 0x15, R21 ;  /* 0x00000015ff137819 */ /* 0x000fe40000011415 */
[----:B------:R-:W-:Y:S02]  /*0310*/  IADD3 R6, P0, R32, UR8, RZ ;  /* 0x0000000820067c10 */ /* 0x000fe4000ff1e0ff */
[----:B-1----:R-:W-:Y:S01]  /*0320*/  LOP3.LUT R5, R2, 0xfffff000, RZ, 0xc0, !PT ;  /* 0xfffff00002057812 */ /* 0x002fe200078ec0ff */
[----:B------:R-:W-:Y:S01]  /*0330*/  IMAD.IADD R43, R43, 0x1, -R0 ;  /* 0x000000012b2b7824 */ /* 0x000fe200078e0a00 */
[----:B------:R-:W-:-:S03]  /*0340*/  IADD3.X R7, R33, UR9, RZ, P0, !PT ;  /* 0x0000000921077c10 */ /* 0x000fc600087fe4ff */
[----:B------:R-:W-:Y:S02]  /*0350*/  IMAD.IADD R44, R18, 0x1, -R5 ;  /* 0x00000001122c7824 */ /* 0x000fe400078e0a05 */
[C---:B------:R-:W-:Y:S01]  /*0360*/  IMAD.SHL.U32 R5, R43.reuse, 0x1000, RZ ;  /* 0x000010002b057824 */ /* 0x040fe200078e00ff */
[----:B------:R-:W-:Y:S01]  /*0370*/  LOP3.LUT R20, R43, 0xffffff80, RZ, 0xc0, !PT ;  /* 0xffffff802b147812 */ /* 0x000fe200078ec0ff */
[----:B------:R-:W-:Y:S01]  /*0380*/  IMAD R44, R19, 0x80000, R44 ;  /* 0x00080000132c7824 */ /* 0x000fe200078e022c */
[----:B------:R1:W5:Y:S04]  /*0390*/  @!P2 LDG.E.128 R28, desc[UR4][R6.64+-0x200000] ;  /* 0xe0000004061ca981 */ /* 0x000368000c1e1d00 */
[----:B------:R-:W-:Y:S02]  /*03a0*/  SHF.R.S32.HI R0, RZ, 0x1f, R44 ;  /* 0x0000001fff007819 */ /* 0x000fe4000001142c */
[----:B------:R-:W-:-:S04]  /*03b0*/  IADD3 R2, P0, R5, R44, RZ ;  /* 0x0000002c05027210 */ /* 0x000fc80007f1e0ff */
[----:B------:R-:W-:Y:S01]  /*03c0*/  LEA.HI.X.SX32 R5, R5, R0, 0x1, P0 ;  /* 0x0000000005057211 */ /* 0x000fe200000f0eff */
[----:B------:R-:W-:Y:S01]  /*03d0*/  IMAD.SHL.U32 R0, R2, 0x4, RZ ;  /* 0x0000000402007824 */ /* 0x000fe200078e00ff */
[----:B------:R-:W-:Y:S02]  /*03e0*/  ISETP.NE.AND P0, PT, R20, 0x80, PT ;  /* 0x000000801400780c */ /* 0x000fe40003f05270 */
[----:B-1----:R-:W-:Y:S02]  /*03f0*/  CS2R R6, SRZ ;  /* 0x0000000000067805 */ /* 0x002fe4000001ff00 */
[----:B------:R-:W-:Y:S02]  /*0400*/  SHF.L.U64.HI R2, R2, 0x2, R5 ;  /* 0x0000000202027819 */ /* 0x000fe40000010205 */
[----:B------:R-:W-:Y:S02]  /*0410*/  CS2R R4, SRZ ;  /* 0x0000000000047805 */ /* 0x000fe4000001ff00 */
[----:B------:R-:W-:-:S02]  /*0420*/  IADD3 R12, P1, R0, UR6, RZ ;  /* 0x00000006000c7c10 */ /* 0x000fc4000ff3e0ff */
[----:B------:R-:W-:Y:S02]  /*0430*/  IADD3 R14, P3, R0, UR8, RZ ;  /* 0x00000008000e7c10 */ /* 0x000fe4000ff7e0ff */
[----:B------:R-:W-:Y:S01]  /*0440*/  IADD3.X R13, R2, UR7, RZ, P1, !PT ;  /* 0x00000007020d7c10 */ /* 0x000fe20008ffe4ff */
[----:B------:R-:W-:Y:S01]  /*0450*/  ULDC.64 UR6, c[0x0][0x230] ;  /* 0x00008c0000067ab9 */ /* 0x000fe20000000a00 */
[----:B------:R-:W-:Y:S01]  /*0460*/  IADD3.X R15, R2, UR9, RZ, P3, !PT ;  /* 0x00000009020f7c10 */ /* 0x000fe20009ffe4ff */
[----:B------:R-:W-:Y:S02]  /*0470*/  ULDC.64 UR8, c[0x0][0x238] ;  /* 0x00008e0000087ab9 */ /* 0x000fe40000000a00 */
[----:B------:R-:W5:Y:S04]  /*0480*/  @!P0 LDG.E.128 R4, desc[UR4][R12.64+-0x200000] ;  /* 0xe00000040c048981 */ /* 0x000f68000c1e1d00 */
[----:B------:R1:W5:Y:S01]  /*0490*/  @!P0 LDG.E.128 R8, desc[UR4][R14.64+-0x200000] ;  /* 0xe00000040e088981 */ /* 0x000362000c1e1d00 */
[----:B------:R-:W-:-:S02]  /*04a0*/  LOP3.LUT R36, R17, 0xffe00000, RZ, 0xc0, !PT ;  /* 0xffe0000011247812 */ /* 0x000fc400078ec0ff */
[----:B------:R-:W-:Y:S02]  /*04b0*/  LOP3.LUT R21, R21, 0xffe00000, RZ, 0xc0, !PT ;  /* 0xffe0000015157812 */ /* 0x000fe400078ec0ff */
[----:B------:R-:W-:Y:S01]  /*04c0*/  ISETP.NE.AND P4, PT, R20, 0x100, PT ;  /* 0x000001001400780c */ /* 0x000fe20003f85270 */
[----:B------:R-:W-:Y:S01]  /*04d0*/  IMAD.IADD R17, R3, 0x1, -R36 ;  /* 0x0000000103117824 */ /* 0x000fe200078e0a24 */
[----:B------:R-:W-:Y:S01]  /*04e0*/  ISETP.GE.AND P3, PT, R47, 0x80, PT ;  /* 0x000000802f00780c */ /* 0x000fe20003f66270 */
[----:B------:R-:W-:Y:S01]  /*04f0*/  IMAD.IADD R18, R18, 0x1, -R21 ;  /* 0x0000000112127824 */ /* 0x000fe200078e0a15 */
[----:B------:R-:W-:Y:S01]  /*0500*/  ISETP.GE.AND P1, PT, R43, 0x80, PT ;  /* 0x000000802b00780c */ /* 0x000fe20003f26270 */
[----:B------:R-:W-:Y:S01]  /*0510*/  IMAD R17, R16, 0x80000, R17 ;  /* 0x0008000010117824 */ /* 0x000fe200078e0211 */
[----:B------:R-:W-:Y:S01]  /*0520*/  ISETP.NE.AND P5, PT, R22, 0x100, PT ;  /* 0x000001001600780c */ /* 0x000fe20003fa5270 */
[----:B------:R-:W-:Y:S01]  /*0530*/  IMAD R19, R19, 0x80000, R18 ;  /* 0x0008000013137824 */ /* 0x000fe200078e0212 */
[----:B------:R-:W-:Y:S01]  /*0540*/  CS2R R22, SRZ ;  /* 0x0000000000167805 */ /* 0x000fe2000001ff00 */
[----:B---3--:R-:W-:Y:S01]  /*0550*/  IMAD.WIDE R48, R17, 0x4, R34 ;  /* 0x0000000411307825 */ /* 0x008fe200078e0222 */
[----:B01----:R-:W-:-:S03]  /*0560*/  CS2R R14, SRZ ;  /* 0x00000000000e7805 */ /* 0x003fc6000001ff00 */
[----:B----4-:R-:W-:Y:S01]  /*0570*/  IMAD.WIDE R50, R17, 0x4, R40 ;  /* 0x0000000411327825 */ /* 0x010fe200078e0228 */
[----:B------:R-:W-:-:S03]  /*0580*/  CS2R R16, SRZ ;  /* 0x0000000000107805 */ /* 0x000fc6000001ff00 */
[----:B------:R-:W-:-:S04]  /*0590*/  IMAD.WIDE R40, R19, 0x4, R40 ;  /* 0x0000000413287825 */ /* 0x000fc800078e0228 */
[----:B------:R-:W-:Y:S01]  /*05a0*/  IMAD.WIDE R34, R19, 0x4, R34 ;  /* 0x0000000413227825 */ /* 0x000fe200078e0222 */
[----:B------:R-:W-:-:S06]  /*05b0*/  CS2R R18, SRZ ;  /* 0x0000000000127805 */ /* 0x000fcc000001ff00 */
[----:B------:R-:W3:Y:S01]  /*05c0*/  @!P1 LDG.E.128 R16, desc[UR4][R40.64] ;  /* 0x0000000428109981 */ /* 0x000ee2000c1e1d00 */
[----:B--2---:R-:W-:Y:S02]  /*05d0*/  SEL R25, R25, RZ, !P2 ;  /* 0x000000ff19197207 */ /* 0x004fe40005000000 */
[----:B------:R-:W-:Y:S02]  /*05e0*/  SEL R24, R24, RZ, !P2 ;  /* 0x000000ff18187207 */ /* 0x000fe40005000000 */
[----:B------:R-:W-:Y:S02]  /*05f0*/  SEL R26, R26, RZ, !P2 ;  /* 0x000000ff1a1a7207 */ /* 0x000fe40005000000 */
[----:B-----5:R-:W-:Y:S02]  /*0600*/  SEL R20, R29, RZ, !P2 ;  /* 0x000000ff1d147207 */ /* 0x020fe40005000000 */
[----:B------:R-:W-:-:S03]  /*0610*/  SEL R13, R28, RZ, !P2 ;  /* 0x000000ff1c0d7207 */ /* 0x000fc60005000000 */
[----:B------:R-:W-:Y:S01]  /*0620*/  FADD R37, R25, R20 ;  /* 0x0000001419257221 */ /* 0x000fe20000000000 */
[----:B------:R-:W-:Y:S02]  /*0630*/  CS2R R20, SRZ ;  /* 0x0000000000147805 */ /* 0x000fe4000001ff00 */
[----:B------:R-:W-:Y:S01]  /*0640*/  SEL R25, R30, RZ, !P2 ;  /* 0x000000ff1e197207 */ /* 0x000fe20005000000 */
[----:B------:R-:W-:Y:S01]  /*0650*/  FADD R36, R24, R13 ;  /* 0x0000000d18247221 */ /* 0x000fe20000000000 */
[----:B------:R-:W-:Y:S02]  /*0660*/  SEL R28, R27, RZ, !P2 ;  /* 0x000000ff1b1c7207 */ /* 0x000fe40005000000 */
[----:B------:R-:W-:Y:S01]  /*0670*/  CS2R R12, SRZ ;  /* 0x00000000000c7805 */ /* 0x000fe2000001ff00 */
[----:B------:R0:W2:Y:S01]  /*0680*/  @!P3 LDG.E.128 R20, desc[UR4][R48.64] ;  /* 0x000000043014b981 */ /* 0x0000a2000c1e1d00 */
[----:B------:R-:W-:Y:S01]  /*0690*/  SEL R31, R31, RZ, !P2 ;  /* 0x000000ff1f1f7207 */ /* 0x000fe20005000000 */
[----:B------:R-:W-:Y:S01]  /*06a0*/  FADD R38, R26, R25 ;  /* 0x000000191a267221 */ /* 0x000fe20000000000 */
[----:B------:R-:W-:-:S02]  /*06b0*/  CS2R R24, SRZ ;  /* 0x0000000000187805 */ /* 0x000fc4000001ff00 */
[----:B------:R-:W-:Y:S01]  /*06c0*/  CS2R R26, SRZ ;  /* 0x00000000001a7805 */ /* 0x000fe2000001ff00 */
[----:B------:R1:W4:Y:S01]  /*06d0*/  @!P3 LDG.E.128 R12, desc[UR4][R50.64] ;  /* 0x00000004320cb981 */ /* 0x000322000c1e1d00 */
[----:B0-----:R-:W-:Y:S02]  /*06e0*/  IADD3 R48, P6, R32, UR6, RZ ;  /* 0x0000000620307c10 */ /* 0x001fe4000ffde0ff */
[----:B------:R-:W-:Y:S02]  /*06f0*/  SEL R39, R4, RZ, !P0 ;  /* 0x000000ff04277207 */ /* 0x000fe40004000000 */
[----:B------:R-:W-:Y:S02]  /*0700*/  SEL R9, R9, RZ, !P0 ;  /* 0x000000ff09097207 */ /* 0x000fe40004000000 */
[----:B------:R-:W-:Y:S01]  /*0710*/  SEL R10, R10, RZ, !P0 ;  /* 0x000000ff0a0a7207 */ /* 0x000fe20004000000 */
[----:B------:R-:W-:Y:S01]  /*0720*/  FADD R40, R28, R31 ;  /* 0x0000001f1c287221 */ /* 0x000fe20000000000 */
[----:B------:R-:W-:Y:S01]  /*0730*/  SEL R4, R5, RZ, !P0 ;  /* 0x000000ff05047207 */ /* 0x000fe20004000000 */
[----:B------:R0:W5:Y:S01]  /*0740*/  @!P1 LDG.E.128 R24, desc[UR4][R34.64] ;  /* 0x0000000422189981 */ /* 0x000162000c1e1d00 */
[----:B------:R-:W-:Y:S01]  /*0750*/  SEL R5, R6, RZ, !P0 ;  /* 0x000000ff06057207 */ /* 0x000fe20004000000 */
[----:B-1----:R-:W1:Y:S01]  /*0760*/  LDC.64 R50, c[0x0][0x248] ;  /* 0x00009200ff327b82 */ /* 0x002e620000000a00 */
[----:B------:R-:W-:Y:S01]  /*0770*/  IADD3.X R49, R33, UR7, RZ, P6, !PT ;  /* 0x0000000721317c10 */ /* 0x000fe2000b7fe4ff */
[----:B------:R-:W-:Y:S01]  /*0780*/  FADD R41, R4, R9 ;  /* 0x0000000904297221 */ /* 0x000fe20000000000 */
[----:B------:R-:W-:-:S02]  /*0790*/  IADD3 R4, P6, R32, UR8, RZ ;  /* 0x0000000820047c10 */ /* 0x000fc4000ffde0ff */
[----:B------:R-:W-:Y:S02]  /*07a0*/  CS2R R28, SRZ ;  /* 0x00000000001c7805 */ /* 0x000fe4000001ff00 */
[----:B------:R-:W-:Y:S01]  /*07b0*/  CS2R R30, SRZ ;  /* 0x00000000001e7805 */ /* 0x000fe2000001ff00 */
[----:B------:R-:W-:Y:S01]  /*07c0*/  FADD R42, R5, R10 ;  /* 0x0000000a052a7221 */ /* 0x000fe20000000000 */
[----:B------:R-:W-:Y:S02]  /*07d0*/  IADD3.X R5, R33, UR9, RZ, P6, !PT ;  /* 0x0000000921057c10 */ /* 0x000fe4000b7fe4ff */
[----:B------:R-:W-:Y:S02]  /*07e0*/  CS2R R32, SRZ ;  /* 0x0000000000207805 */ /* 0x000fe4000001ff00 */
[----:B0-----:R-:W-:Y:S01]  /*07f0*/  CS2R R34, SRZ ;  /* 0x0000000000227805 */ /* 0x001fe2000001ff00 */
[----:B------:R0:W3:Y:S05]  /*0800*/  @!P5 LDG.E.128 R28, desc[UR4][R48.64+-0x400000] ;  /* 0xc0000004301cd981 */ /* 0x0000ea000c1e1d00 */
[----:B------:R0:W5:Y:S01]  /*0810*/  @!P5 LDG.E.128 R32, desc[UR4][R4.64+-0x400000] ;  /* 0xc00000040420d981 */ /* 0x000162000c1e1d00 */
[----:B------:R-:W-:-:S02]  /*0820*/  SEL R6, R7, RZ, !P0 ;  /* 0x000000ff07067207 */ /* 0x000fc40004000000 */
[----:B------:R-:W-:Y:S02]  /*0830*/  SEL R11, R11, RZ, !P0 ;  /* 0x000000ff0b0b7207 */ /* 0x000fe40004000000 */
[----:B------:R-:W-:Y:S01]  /*0840*/  ISETP.GT.AND P6, PT, R47, 0x17f, PT ;  /* 0x0000017f2f00780c */ /* 0x000fe20003fc4270 */
[----:B0-----:R-:W0:Y:S01]  /*0850*/  LDC.64 R48, c[0x0][0x240] ;  /* 0x00009000ff307b82 */ /* 0x001e220000000a00 */
[----:B------:R-:W-:Y:S01]  /*0860*/  SEL R8, R8, RZ, !P0 ;  /* 0x000000ff08087207 */ /* 0x000fe20004000000 */
[----:B------:R-:W-:-:S04]  /*0870*/  VIADD R5, R43, 0xfffffe80 ;  /* 0xfffffe802b057836 */ /* 0x000fc80000000000 */
[----:B------:R-:W-:Y:S02]  /*0880*/  IMAD R44, R5, 0x1000, R44 ;  /* 0x00001000052c7824 */ /* 0x000fe400078e022c */
[----:B------:R-:W-:Y:S01]  /*0890*/  FADD R39, R39, R8 ;  /* 0x0000000827277221 */ /* 0x000fe20000000000 */
[----:B--2---:R-:W-:Y:S02]  /*08a0*/  SEL R8, R23, RZ, !P3 ;  /* 0x000000ff17087207 */ /* 0x004fe40005800000 */
[----:B----4-:R-:W-:Y:S02]  /*08b0*/  SEL R12, R12, RZ, !P3 ;  /* 0x000000ff0c0c7207 */ /* 0x010fe40005800000 */
[----:B------:R-:W-:Y:S02]  /*08c0*/  SEL R13, R13, RZ, !P3 ;  /* 0x000000ff0d0d7207 */ /* 0x000fe40005800000 */
[----:B------:R-:W-:Y:S02]  /*08d0*/  SEL R14, R14, RZ, !P3 ;  /* 0x000000ff0e0e7207 */ /* 0x000fe40005800000 */
[----:B------:R-:W-:-:S02]  /*08e0*/  SEL R15, R15, RZ, !P3 ;  /* 0x000000ff0f0f7207 */ /* 0x000fc40005800000 */
[----:B---3--:R-:W-:Y:S01]  /*08f0*/  SEL R45, R28, RZ, !P5 ;  /* 0x000000ff1c2d7207 */ /* 0x008fe20006800000 */
[----:B------:R-:W-:Y:S01]  /*0900*/  FADD R28, R6, R11 ;  /* 0x0000000b061c7221 */ /* 0x000fe20000000000 */
[----:B------:R-:W-:Y:S02]  /*0910*/  SEL R6, R30, RZ, !P5 ;  /* 0x000000ff1e067207 */ /* 0x000fe40006800000 */
[----:B------:R-:W-:Y:S02]  /*0920*/  SEL R7, R29, RZ, !P5 ;  /* 0x000000ff1d077207 */ /* 0x000fe40006800000 */
[----:B-----5:R-:W-:Y:S02]  /*0930*/  SEL R30, R33, RZ, !P5 ;  /* 0x000000ff211e7207 */ /* 0x020fe40006800000 */
[----:B------:R-:W-:Y:S02]  /*0940*/  SEL R32, R32, RZ, !P5 ;  /* 0x000000ff20207207 */ /* 0x000fe40006800000 */
[----:B------:R-:W-:Y:S01]  /*0950*/  SEL R29, R31, RZ, !P5 ;  /* 0x000000ff1f1d7207 */ /* 0x000fe20006800000 */
[----:B------:R-:W-:Y:S01]  /*0960*/  FADD R30, R7, R30 ;  /* 0x0000001e071e7221 */ /* 0x000fe20000000000 */
[----:B------:R-:W-:Y:S01]  /*0970*/  SEL R31, R34, RZ, !P5 ;  /* 0x000000ff221f7207 */ /* 0x000fe20006800000 */
[----:B------:R-:W-:-:S02]  /*0980*/  VIADD R7, R47, 0xfffffe80 ;  /* 0xfffffe802f077836 */ /* 0x000fc40000000000 */
[----:B------:R-:W-:Y:S01]  /*0990*/  FADD R45, R45, R32 ;  /* 0x000000202d2d7221 */ /* 0x000fe20000000000 */
[----:B------:R-:W-:Y:S02]  /*09a0*/  SEL R4, R35, RZ, !P5 ;  /* 0x000000ff23047207 */ /* 0x000fe40006800000 */
[----:B------:R-:W-:Y:S01]  /*09b0*/  CS2R R32, SRZ ;  /* 0x0000000000207805 */ /* 0x000fe2000001ff00 */
[----:B------:R-:W-:Y:S01]  /*09c0*/  FADD R31, R6, R31 ;  /* 0x0000001f061f7221 */ /* 0x000fe20000000000 */
[C---:B------:R-:W-:Y:S01]  /*09d0*/  IMAD R46, R7.reuse, 0x1000, R46 ;  /* 0x00001000072e7824 */ /* 0x040fe200078e022e */
[----:B------:R-:W-:Y:S01]  /*09e0*/  CS2R R34, SRZ ;  /* 0x0000000000227805 */ /* 0x000fe2000001ff00 */
[----:B-1----:R-:W-:-:S04]  /*09f0*/  IMAD.WIDE R6, R7, 0x4, R50 ;  /* 0x0000000407067825 */ /* 0x002fc800078e0232 */
[----:B------:R-:W-:Y:S01]  /*0a00*/  IMAD.WIDE R50, R5, 0x4, R50 ;  /* 0x0000000405327825 */ /* 0x000fe200078e0232 */
[----:B------:R-:W2:Y:S01]  /*0a10*/  @P6 LDG.E.EL R32, desc[UR4][R6.64] ;  /* 0x0000000406206981 */ /* 0x000ea2000c2e1900 */
[----:B------:R-:W-:-:S03]  /*0a20*/  SEL R5, R20, RZ, !P3 ;  /* 0x000000ff14057207 */ /* 0x000fc60005800000 */
[----:B------:R-:W3:Y:S04]  /*0a30*/  @P6 LDG.E.EL R35, desc[UR4][R6.64] ;  /* 0x0000000406236981 */ /* 0x000ee8000c2e1900 */
[----:B------:R-:W4:Y:S04]  /*0a40*/  @P6 LDG.E.EL R33, desc[UR4][R6.64] ;  /* 0x0000000406216981 */ /* 0x000f28000c2e1900 */
[----:B------:R1:W5:Y:S01]  /*0a50*/  @P6 LDG.E.EL R34, desc[UR4][R6.64] ;  /* 0x0000000406226981 */ /* 0x000362000c2e1900 */
[----:B------:R-:W-:Y:S01]  /*0a60*/  FADD R29, R29, R4 ;  /* 0x000000041d1d7221 */ /* 0x000fe20000000000 */
[----:B------:R-:W-:Y:S01]  /*0a70*/  FADD R4, R12, R5 ;  /* 0x000000050c047221 */ /* 0x000fe20000000000 */
[----:B-1----:R-:W-:-:S02]  /*0a80*/  SEL R6, R21, RZ, !P3 ;  /* 0x000000ff15067207 */ /* 0x002fc40005800000 */
[----:B------:R-:W-:-:S03]  /*0a90*/  SEL R7, R22, RZ, !P3 ;  /* 0x000000ff16077207 */ /* 0x000fc60005800000 */
[----:B------:R-:W-:Y:S02]  /*0aa0*/  FADD R5, R13, R6 ;  /* 0x000000060d057221 */ /* 0x000fe40000000000 */
[----:B------:R-:W-:Y:S01]  /*0ab0*/  FADD R6, R14, R7 ;  /* 0x000000070e067221 */ /* 0x000fe20000000000 */
[----:B------:R-:W-:Y:S01]  /*0ac0*/  FADD R7, R15, R8 ;  /* 0x000000080f077221 */ /* 0x000fe20000000000 */
[----:B------:R-:W-:Y:S02]  /*0ad0*/  CS2R R8, SRZ ;  /* 0x0000000000087805 */ /* 0x000fe4000001ff00 */
[----:B------:R-:W-:Y:S01]  /*0ae0*/  CS2R R10, SRZ ;  /* 0x00000000000a7805 */ /* 0x000fe2000001ff00 */
[----:B0-----:R-:W-:-:S05]  /*0af0*/  IMAD.WIDE R46, R46, 0x4, R48 ;  /* 0x000000042e2e7825 */ /* 0x001fca00078e0230 */
[----:B------:R-:W5:Y:S01]  /*0b00*/  @P6 LDG.E.128 R8, desc[UR4][R46.64] ;  /* 0x000000042e086981 */ /* 0x000f62000c1e1d00 */
[----:B------:R-:W-:Y:S01]  /*0b10*/  CS2R R14, SRZ ;  /* 0x00000000000e7805 */ /* 0x000fe2000001ff00 */
[----:B------:R-:W-:Y:S01]  /*0b20*/  IMAD.WIDE R52, R44, 0x4, R48 ;  /* 0x000000042c347825 */ /* 0x000fe200078e0230 */
[----:B------:R-:W-:Y:S02]  /*0b30*/  SEL R24, R24, RZ, !P1 ;  /* 0x000000ff18187207 */ /* 0x000fe40004800000 */
[----:B------:R-:W-:Y:S02]  /*0b40*/  CS2R R20, SRZ ;  /* 0x0000000000147805 */ /* 0x000fe4000001ff00 */
[----:B------:R-:W-:Y:S02]  /*0b50*/  CS2R R22, SRZ ;  /* 0x0000000000167805 */ /* 0x000fe4000001ff00 */
[----:B--2---:R-:W-:Y:S02]  /*0b60*/  SEL R13, R32, RZ, P6 ;  /* 0x000000ff200d7207 */ /* 0x004fe40003000000 */
[----:B---3--:R-:W-:-:S02]  /*0b70*/  SEL R12, R35, RZ, P6 ;  /* 0x000000ff230c7207 */ /* 0x008fc40003000000 */
[----:B----4-:R-:W-:Y:S02]  /*0b80*/  SEL R33, R33, RZ, P6 ;  /* 0x000000ff21217207 */ /* 0x010fe40003000000 */
[----:B-----5:R-:W-:Y:S02]  /*0b90*/  SEL R34, R34, RZ, P6 ;  /* 0x000000ff22227207 */ /* 0x020fe40003000000 */
[----:B------:R-:W-:Y:S02]  /*0ba0*/  SEL R8, R8, RZ, P6 ;  /* 0x000000ff08087207 */ /* 0x000fe40003000000 */
[----:B------:R-:W-:Y:S02]  /*0bb0*/  SEL R9, R9, RZ, P6 ;  /* 0x000000ff09097207 */ /* 0x000fe40003000000 */
[----:B------:R-:W-:Y:S02]  /*0bc0*/  SEL R10, R10, RZ, P6 ;  /* 0x000000ff0a0a7207 */ /* 0x000fe40003000000 */
[----:B------:R-:W-:Y:S01]  /*0bd0*/  SEL R11, R11, RZ, P6 ;  /* 0x000000ff0b0b7207 */ /* 0x000fe20003000000 */
[----:B------:R-:W-:Y:S01]  /*0be0*/  FADD R8, R8, R13 ;  /* 0x0000000d08087221 */ /* 0x000fe20000000000 */
[----:B------:R-:W-:Y:S01]  /*0bf0*/  FADD R9, R9, R12 ;  /* 0x0000000c09097221 */ /* 0x000fe20000000000 */
[----:B------:R-:W-:-:S02]  /*0c00*/  FADD R10, R10, R33 ;  /* 0x000000210a0a7221 */ /* 0x000fc40000000000 */
[----:B------:R-:W-:Y:S01]  /*0c10*/  FADD R11, R11, R34 ;  /* 0x000000220b0b7221 */ /* 0x000fe20000000000 */
[----:B------:R-:W-:Y:S02]  /*0c20*/  @P5 FSEL R45, R8, RZ, P6 ;  /* 0x000000ff082d5208 */ /* 0x000fe40003000000 */
[----:B------:R-:W-:Y:S02]  /*0c30*/  @P5 FSEL R30, R9, RZ, P6 ;  /* 0x000000ff091e5208 */ /* 0x000fe40003000000 */
[----:B------:R-:W-:Y:S02]  /*0c40*/  @P5 FSEL R31, R10, RZ, P6 ;  /* 0x000000ff0a1f5208 */ /* 0x000fe40003000000 */
[----:B------:R-:W-:Y:S02]  /*0c50*/  @P5 FSEL R29, R11, RZ, P6 ;  /* 0x000000ff0b1d5208 */ /* 0x000fe40003000000 */
[----:B------:R-:W-:Y:S02]  /*0c60*/  ISETP.GT.AND P5, PT, R43, 0x17f, PT ;  /* 0x0000017f2b00780c */ /* 0x000fe40003fa4270 */
[----:B------:R-:W-:-:S02]  /*0c70*/  CS2R R32, SRZ ;  /* 0x0000000000207805 */ /* 0x000fc4000001ff00 */
[----:B------:R-:W-:Y:S02]  /*0c80*/  CS2R R12, SRZ ;  /* 0x00000000000c7805 */ /* 0x000fe4000001ff00 */
[----:B------:R-:W-:Y:S02]  /*0c90*/  IADD3 R48, P6, R0, UR6, RZ ;  /* 0x0000000600307c10 */ /* 0x000fe4000ffde0ff */
[----:B------:R-:W-:Y:S02]  /*0ca0*/  SEL R9, R16, RZ, !P1 ;  /* 0x000000ff10097207 */ /* 0x000fe40004800000 */
[----:B------:R-:W-:-:S03]  /*0cb0*/  IADD3.X R49, R2, UR7, RZ, P6, !PT ;  /* 0x0000000702317c10 */ /* 0x000fc6000b7fe4ff */
[----:B------:R-:W2:Y:S04]  /*0cc0*/  @P5 LDG.E.EL R32, desc[UR4][R50.64] ;  /* 0x0000000432205981 */ /* 0x000ea8000c2e1900 */
[----:B------:R-:W3:Y:S01]  /*0cd0*/  @P5 LDG.E.128 R12, desc[UR4][R52.64] ;  /* 0x00000004340c5981 */ /* 0x000ee2000c1e1d00 */
[----:B------:R-:W-:Y:S01]  /*0ce0*/  IADD3 R46, P6, R0, UR8, RZ ;  /* 0x00000008002e7c10 */ /* 0x000fe2000ffde0ff */
[----:B------:R-:W-:Y:S01]  /*0cf0*/  FADD R16, R9, R24 ;  /* 0x0000001809107221 */ /* 0x000fe20000000000 */
[----:B------:R-:W-:Y:S01]  /*0d00*/  IMAD.MOV.U32 R24, RZ, RZ, RZ ;  /* 0x000000ffff187224 */ /* 0x000fe200078e00ff */
[----:B------:R-:W4:Y:S01]  /*0d10*/  @P5 LDG.E.EL R33, desc[UR4][R50.64] ;  /* 0x0000000432215981 */ /* 0x000f22000c2e1900 */
[----:B------:R-:W-:Y:S01]  /*0d20*/  IMAD.MOV.U32 R34, RZ, RZ, RZ ;  /* 0x000000ffff227224 */ /* 0x000fe200078e00ff */
[----:B------:R-:W-:-:S02]  /*0d30*/  IADD3.X R47, R2, UR9, RZ, P6, !PT ;  /* 0x00000009022f7c10 */ /* 0x000fc4000b7fe4ff */
[----:B------:R-:W-:Y:S02]  /*0d40*/  CS2R R8, SRZ ;  /* 0x0000000000087805 */ /* 0x000fe4000001ff00 */
[----:B------:R-:W-:Y:S01]  /*0d50*/  CS2R R10, SRZ ;  /* 0x00000000000a7805 */ /* 0x000fe2000001ff00 */
[----:B------:R-:W5:Y:S04]  /*0d60*/  @P5 LDG.E.EL R24, desc[UR4][R50.64] ;  /* 0x0000000432185981 */ /* 0x000f68000c2e1900 */
[----:B------:R-:W5:Y:S04]  /*0d70*/  @!P4 LDG.E.128 R20, desc[UR4][R46.64+-0x400000] ;  /* 0xc00000042e14c981 */ /* 0x000f68000c1e1d00 */
[----:B------:R-:W5:Y:S04]  /*0d80*/  @P5 LDG.E.EL R34, desc[UR4][R50.64] ;  /* 0x0000000432225981 */ /* 0x000f68000c2e1900 */
[----:B------:R-:W5:Y:S01]  /*0d90*/  @!P4 LDG.E.128 R8, desc[UR4][R48.64+-0x400000] ;  /* 0xc00000043008c981 */ /* 0x000f62000c1e1d00 */
[----:B------:R-:W-:-:S02]  /*0da0*/  SEL R17, R17, RZ, !P1 ;  /* 0x000000ff11117207 */ /* 0x000fc40004800000 */
[----:B------:R-:W-:Y:S02]  /*0db0*/  SEL R18, R18, RZ, !P1 ;  /* 0x000000ff12127207 */ /* 0x000fe40004800000 */
[----:B------:R-:W-:Y:S02]  /*0dc0*/  SEL R19, R19, RZ, !P1 ;  /* 0x000000ff13137207 */ /* 0x000fe40004800000 */
[----:B------:R-:W-:Y:S02]  /*0dd0*/  @P3 FSEL R4, R36, R45, !P2 ;  /* 0x0000002d24043208 */ /* 0x000fe40005000000 */
[----:B------:R-:W-:Y:S02]  /*0de0*/  @P3 FSEL R5, R37, R30, !P2 ;  /* 0x0000001e25053208 */ /* 0x000fe40005000000 */
[----:B------:R-:W-:Y:S02]  /*0df0*/  @P3 FSEL R6, R38, R31, !P2 ;  /* 0x0000001f26063208 */ /* 0x000fe40005000000 */
[----:B------:R-:W-:-:S02]  /*0e00*/  @P3 FSEL R7, R40, R29, !P2 ;  /* 0x0000001d28073208 */ /* 0x000fc40005000000 */
[----:B--2---:R-:W-:Y:S02]  /*0e10*/  SEL R32, R32, RZ, P5 ;  /* 0x000000ff20207207 */ /* 0x004fe40002800000 */
[----:B---3--:R-:W-:Y:S02]  /*0e20*/  SEL R13, R13, RZ, P5 ;  /* 0x000000ff0d0d7207 */ /* 0x008fe40002800000 */
[----:B------:R-:W-:Y:S02]  /*0e30*/  SEL R2, R14, RZ, P5 ;  /* 0x000000ff0e027207 */ /* 0x000fe40002800000 */
[----:B------:R-:W-:Y:S01]  /*0e40*/  SEL R0, R12, RZ, P5 ;  /* 0x000000ff0c007207 */ /* 0x000fe20002800000 */
[----:B------:R-:W-:Y:S02]  /*0e50*/  FADD R14, R13, R32 ;  /* 0x000000200d0e7221 */ /* 0x000fe40000000000 */
[----:B------:R-:W0:Y:S01]  /*0e60*/  LDC.64 R12, c[0x0][0x250] ;  /* 0x00009400ff0c7b82 */ /* 0x000e220000000a00 */
[----:B----4-:R-:W-:-:S02]  /*0e70*/  SEL R33, R33, RZ, P5 ;  /* 0x000000ff21217207 */ /* 0x010fc40002800000 */
[----:B-----5:R-:W-:-:S03]  /*0e80*/  SEL R35, R24, RZ, P5 ;  /* 0x000000ff18237207 */ /* 0x020fc60002800000 */
[----:B------:R-:W-:Y:S01]  /*0e90*/  FADD R2, R2, R33 ;  /* 0x0000002102027221 */ /* 0x000fe20000000000 */
[----:B------:R-:W-:Y:S02]  /*0ea0*/  SEL R33, R20, RZ, !P4 ;  /* 0x000000ff14217207 */ /* 0x000fe40006000000 */
[----:B------:R-:W-:Y:S02]  /*0eb0*/  SEL R15, R15, RZ, P5 ;  /* 0x000000ff0f0f7207 */ /* 0x000fe40002800000 */
[----:B------:R-:W-:Y:S02]  /*0ec0*/  SEL R34, R34, RZ, P5 ;  /* 0x000000ff22227207 */ /* 0x000fe40002800000 */
[----:B------:R-:W-:Y:S02]  /*0ed0*/  SEL R20, R21, RZ, !P4 ;  /* 0x000000ff15147207 */ /* 0x000fe40006000000 */
[----:B------:R-:W-:Y:S02]  /*0ee0*/  SEL R21, R22, RZ, !P4 ;  /* 0x000000ff16157207 */ /* 0x000fe40006000000 */
[----:B------:R-:W-:-:S02]  /*0ef0*/  SEL R9, R9, RZ, !P4 ;  /* 0x000000ff09097207 */ /* 0x000fc40006000000 */
[----:B------:R-:W-:Y:S02]  /*0f00*/  SEL R10, R10, RZ, !P4 ;  /* 0x000000ff0a0a7207 */ /* 0x000fe40006000000 */
[----:B------:R-:W-:Y:S02]  /*0f10*/  SEL R11, R11, RZ, !P4 ;  /* 0x000000ff0b0b7207 */ /* 0x000fe40006000000 */
[----:B------:R-:W-:Y:S01]  /*0f20*/  SEL R22, R23, RZ, !P4 ;  /* 0x000000ff17167207 */ /* 0x000fe20006000000 */
[----:B------:R-:W-:Y:S01]  /*0f30*/  FADD R0, R0, R35 ;  /* 0x0000002300007221 */ /* 0x000fe20000000000 */
[----:B------:R-:W-:Y:S01]  /*0f40*/  SEL R8, R8, RZ, !P4 ;  /* 0x000000ff08087207 */ /* 0x000fe20006000000 */
[----:B------:R-:W-:Y:S01]  /*0f50*/  FADD R15, R15, R34 ;  /* 0x000000220f0f7221 */ /* 0x000fe20000000000 */
[----:B------:R-:W-:Y:S01]  /*0f60*/  FADD R20, R9, R20 ;  /* 0x0000001409147221 */ /* 0x000fe20000000000 */
[----:B------:R-:W-:Y:S01]  /*0f70*/  FADD R21, R10, R21 ;  /* 0x000000150a157221 */ /* 0x000fe20000000000 */
[----:B------:R-:W-:Y:S01]  /*0f80*/  FADD R11, R11, R22 ;  /* 0x000000160b0b7221 */ /* 0x000fe20000000000 */
[----:B------:R-:W-:Y:S01]  /*0f90*/  SEL R10, R25, RZ, !P1 ;  /* 0x000000ff190a7207 */ /* 0x000fe20004800000 */
[----:B------:R-:W-:Y:S01]  /*0fa0*/  FADD R8, R8, R33 ;  /* 0x0000002108087221 */ /* 0x000fe20000000000 */
[----:B------:R-:W-:-:S02]  /*0fb0*/  SEL R9, R26, RZ, !P1 ;  /* 0x000000ff1a097207 */ /* 0x000fc40004800000 */
[----:B------:R-:W-:Y:S02]  /*0fc0*/  SEL R22, R27, RZ, !P1 ;  /* 0x000000ff1b167207 */ /* 0x000fe40004800000 */
[----:B------:R-:W-:Y:S02]  /*0fd0*/  @P4 FSEL R8, R0, RZ, P5 ;  /* 0x000000ff00084208 */ /* 0x000fe40002800000 */
[----:B------:R-:W-:Y:S02]  /*0fe0*/  @P4 FSEL R20, R14, RZ, P5 ;  /* 0x000000ff0e144208 */ /* 0x000fe40002800000 */
[----:B------:R-:W-:Y:S02]  /*0ff0*/  @P4 FSEL R21, R2, RZ, P5 ;  /* 0x000000ff02154208 */ /* 0x000fe40002800000 */
[----:B------:R-:W-:Y:S01]  /*1000*/  @P4 FSEL R11, R15, RZ, P5 ;  /* 0x000000ff0f0b4208 */ /* 0x000fe20002800000 */
[----:B------:R-:W-:Y:S01]  /*1010*/  FADD R17, R17, R10 ;  /* 0x0000000a11117221 */ /* 0x000fe20000000000 */
[----:B------:R-:W-:Y:S01]  /*1020*/  FADD R18, R18, R9 ;  /* 0x0000000912127221 */ /* 0x000fe20000000000 */
[----:B------:R-:W-:Y:S01]  /*1030*/  FADD R19, R19, R22 ;  /* 0x0000001613137221 */ /* 0x000fe20000000000 */
[----:B0-----:R-:W-:Y:S01]  /*1040*/  IMAD.WIDE R12, R3, 0x4, R12 ;  /* 0x00000004030c7825 */ /* 0x001fe200078e020c */
[----:B------:R-:W-:-:S02]  /*1050*/  @P1 FSEL R16, R39, R8, !P0 ;  /* 0x0000000827101208 */ /* 0x000fc40004000000 */
[----:B------:R-:W-:Y:S02]  /*1060*/  @P1 FSEL R17, R41, R20, !P0 ;  /* 0x0000001429111208 */ /* 0x000fe40004000000 */
[----:B------:R-:W-:Y:S02]  /*1070*/  @P1 FSEL R18, R42, R21, !P0 ;  /* 0x000000152a121208 */ /* 0x000fe40004000000 */
[----:B------:R-:W-:Y:S01]  /*1080*/  @P1 FSEL R19, R28, R11, !P0 ;  /* 0x0000000b1c131208 */ /* 0x000fe20004000000 */
[----:B------:R-:W-:Y:S04]  /*1090*/  STG.E.128 desc[UR4][R12.64], R4 ;  /* 0x000000040c007986 */ /* 0x000fe8000c101d04 */
[----:B------:R-:W-:Y:S01]  /*10a0*/  STG.E.128 desc[UR4][R12.64+0x800], R16 ;  /* 0x000800100c007986 */ /* 0x000fe2000c101d04 */
[----:B------:R-:W-:Y:S05]  /*10b0*/  EXIT ;  /* 0x000000000000794d */ /* 0x000fea0003800000 */
.L_x_0:
[----:B------:R-:W-:-:S00]  /*10c0*/  BRA `(.L_x_0) ;  /* 0xfffffffc00fc7947 */ /* 0x000fc0000383ffff */
[----:B------:R-:W-:-:S00]  /*10d0*/  NOP ;  /* 0x0000000000007918 */ /* 0x000fc00000000000 */
        /* <DEDUP_REMOVED lines=10> */
.L_x_1:


//--------------------- .nv.constant0.triton_poi_fused_cat_6 --------------------------
	.section	.nv.constant0.triton_poi_fused_cat_6,"a",@progbits
	.sectionflags	@""
	.align	4
.nv.constant0.triton_poi_fused_cat_6:
	.zero		604
